//
// Generated by NVIDIA NVVM Compiler
//
// Compiler Build ID: CL-36424714
// Cuda compilation tools, release 13.0, V13.0.88
// Based on NVVM 20.0.0
//

.version 9.0
.target sm_100
.address_size 64

	// .globl	_Z7cudaBFSPiS_iiS_

.visible .entry _Z7cudaBFSPiS_iiS_(
	.param .u64 .ptr .align 1 _Z7cudaBFSPiS_iiS__param_0,
	.param .u64 .ptr .align 1 _Z7cudaBFSPiS_iiS__param_1,
	.param .u32 _Z7cudaBFSPiS_iiS__param_2,
	.param .u32 _Z7cudaBFSPiS_iiS__param_3,
	.param .u64 .ptr .align 1 _Z7cudaBFSPiS_iiS__param_4
)
{
	.local .align 16 .b8 	__local_depot0[1024];
	.reg .b64 	%SP;
	.reg .b64 	%SPL;
	.reg .pred 	%p<23>;
	.reg .b32 	%r<81>;
	.reg .b64 	%rd<39>;

	mov.u64 	%SPL, __local_depot0;
	ld.param.u64 	%rd9, [_Z7cudaBFSPiS_iiS__param_0];
	ld.param.u64 	%rd10, [_Z7cudaBFSPiS_iiS__param_1];
	ld.param.u32 	%r27, [_Z7cudaBFSPiS_iiS__param_2];
	ld.param.u32 	%r28, [_Z7cudaBFSPiS_iiS__param_3];
	ld.param.u64 	%rd11, [_Z7cudaBFSPiS_iiS__param_4];
	cvta.to.global.u64 	%rd1, %rd9;
	cvta.to.global.u64 	%rd2, %rd11;
	cvta.to.global.u64 	%rd3, %rd10;
	add.u64 	%rd4, %SPL, 0;
	mov.u32 	%r29, %tid.x;
	setp.ne.s32 	%p1, %r29, 0;
	@%p1 bra 	$L__BB0_32;
	st.local.u32 	[%rd4], %r27;
	mul.wide.s32 	%rd13, %r27, 4;
	add.s64 	%rd14, %rd3, %rd13;
	mov.b32 	%r30, 1;
	st.global.u32 	[%rd14], %r30;
	setp.lt.s32 	%p2, %r28, 1;
	@%p2 bra 	$L__BB0_31;
	and.b32  	%r1, %r28, 3;
	and.b32  	%r2, %r28, 2147483644;
	mov.b32 	%r68, 0;
	mov.b32 	%r72, 1;
$L__BB0_3:
	mov.u32 	%r4, %r68;
	setp.lt.u32 	%p3, %r28, 4;
	add.s32 	%r68, %r4, 1;
	mul.wide.u32 	%rd17, %r4, 4;
	add.s64 	%rd18, %rd4, %rd17;
	ld.local.u32 	%r36, [%rd18];
	mul.wide.s32 	%rd19, %r36, 4;
	add.s64 	%rd20, %rd2, %rd19;
	mov.b32 	%r37, 1;
	st.global.u32 	[%rd20], %r37;
	mul.lo.s32 	%r6, %r36, %r28;
	mov.b32 	%r76, 0;
	@%p3 bra 	$L__BB0_18;
	mov.b32 	%r69, 0;
$L__BB0_5:
	add.s32 	%r39, %r69, %r6;
	mul.wide.s32 	%rd21, %r39, 4;
	add.s64 	%rd5, %rd1, %rd21;
	ld.global.u32 	%r40, [%rd5];
	setp.eq.s32 	%p4, %r40, 0;
	mul.wide.u32 	%rd22, %r69, 4;
	add.s64 	%rd6, %rd3, %rd22;
	@%p4 bra 	$L__BB0_8;
	ld.global.u32 	%r41, [%rd6];
	setp.ne.s32 	%p5, %r41, 0;
	@%p5 bra 	$L__BB0_8;
	mov.b32 	%r42, 1;
	st.global.u32 	[%rd6], %r42;
	add.s32 	%r9, %r72, 1;
	mul.wide.s32 	%rd23, %r72, 4;
	add.s64 	%rd24, %rd4, %rd23;
	st.local.u32 	[%rd24], %r69;
	mov.u32 	%r72, %r9;
$L__BB0_8:
	ld.global.u32 	%r43, [%rd5+4];
	setp.eq.s32 	%p6, %r43, 0;
	@%p6 bra 	$L__BB0_11;
	ld.global.u32 	%r44, [%rd6+4];
	setp.ne.s32 	%p7, %r44, 0;
	@%p7 bra 	$L__BB0_11;
	mov.b32 	%r45, 1;
	st.global.u32 	[%rd6+4], %r45;
	add.s32 	%r11, %r72, 1;
	mul.wide.s32 	%rd25, %r72, 4;
	add.s64 	%rd26, %rd4, %rd25;
	add.s32 	%r46, %r69, 1;
	st.local.u32 	[%rd26], %r46;
	mov.u32 	%r72, %r11;
$L__BB0_11:
	ld.global.u32 	%r47, [%rd5+8];
	setp.eq.s32 	%p8, %r47, 0;
	@%p8 bra 	$L__BB0_14;
	ld.global.u32 	%r48, [%rd6+8];
	setp.ne.s32 	%p9, %r48, 0;
	@%p9 bra 	$L__BB0_14;
	mov.b32 	%r49, 1;
	st.global.u32 	[%rd6+8], %r49;
	add.s32 	%r13, %r72, 1;
	mul.wide.s32 	%rd27, %r72, 4;
	add.s64 	%rd28, %rd4, %rd27;
	add.s32 	%r50, %r69, 2;
	st.local.u32 	[%rd28], %r50;
	mov.u32 	%r72, %r13;
$L__BB0_14:
	ld.global.u32 	%r51, [%rd5+12];
	setp.eq.s32 	%p10, %r51, 0;
	@%p10 bra 	$L__BB0_17;
	ld.global.u32 	%r52, [%rd6+12];
	setp.ne.s32 	%p11, %r52, 0;
	@%p11 bra 	$L__BB0_17;
	mov.b32 	%r53, 1;
	st.global.u32 	[%rd6+12], %r53;
	add.s32 	%r15, %r72, 1;
	mul.wide.s32 	%rd29, %r72, 4;
	add.s64 	%rd30, %rd4, %rd29;
	add.s32 	%r54, %r69, 3;
	st.local.u32 	[%rd30], %r54;
	mov.u32 	%r72, %r15;
$L__BB0_17:
	add.s32 	%r69, %r69, 4;
	setp.ne.s32 	%p12, %r69, %r2;
	mov.u32 	%r76, %r2;
	@%p12 bra 	$L__BB0_5;
$L__BB0_18:
	setp.eq.s32 	%p13, %r1, 0;
	@%p13 bra 	$L__BB0_30;
	add.s32 	%r55, %r76, %r6;
	mul.wide.s32 	%rd31, %r55, 4;
	add.s64 	%rd7, %rd1, %rd31;
	ld.global.u32 	%r56, [%rd7];
	setp.eq.s32 	%p14, %r56, 0;
	mul.wide.u32 	%rd32, %r76, 4;
	add.s64 	%rd8, %rd3, %rd32;
	@%p14 bra 	$L__BB0_22;
	ld.global.u32 	%r57, [%rd8];
	setp.ne.s32 	%p15, %r57, 0;
	@%p15 bra 	$L__BB0_22;
	mov.b32 	%r58, 1;
	st.global.u32 	[%rd8], %r58;
	add.s32 	%r21, %r72, 1;
	mul.wide.s32 	%rd33, %r72, 4;
	add.s64 	%rd34, %rd4, %rd33;
	st.local.u32 	[%rd34], %r76;
	mov.u32 	%r72, %r21;
$L__BB0_22:
	setp.eq.s32 	%p16, %r1, 1;
	@%p16 bra 	$L__BB0_30;
	ld.global.u32 	%r59, [%rd7+4];
	setp.eq.s32 	%p17, %r59, 0;
	@%p17 bra 	$L__BB0_26;
	ld.global.u32 	%r60, [%rd8+4];
	setp.ne.s32 	%p18, %r60, 0;
	@%p18 bra 	$L__BB0_26;
	mov.b32 	%r61, 1;
	st.global.u32 	[%rd8+4], %r61;
	add.s32 	%r23, %r72, 1;
	mul.wide.s32 	%rd35, %r72, 4;
	add.s64 	%rd36, %rd4, %rd35;
	add.s32 	%r62, %r76, 1;
	st.local.u32 	[%rd36], %r62;
	mov.u32 	%r72, %r23;
$L__BB0_26:
	setp.eq.s32 	%p19, %r1, 2;
	@%p19 bra 	$L__BB0_30;
	ld.global.u32 	%r63, [%rd7+8];
	setp.eq.s32 	%p20, %r63, 0;
	@%p20 bra 	$L__BB0_30;
	ld.global.u32 	%r64, [%rd8+8];
	setp.ne.s32 	%p21, %r64, 0;
	@%p21 bra 	$L__BB0_30;
	mov.b32 	%r65, 1;
	st.global.u32 	[%rd8+8], %r65;
	add.s32 	%r25, %r72, 1;
	mul.wide.s32 	%rd37, %r72, 4;
	add.s64 	%rd38, %rd4, %rd37;
	add.s32 	%r66, %r76, 2;
	st.local.u32 	[%rd38], %r66;
	mov.u32 	%r72, %r25;
$L__BB0_30:
	setp.lt.s32 	%p22, %r68, %r72;
	@%p22 bra 	$L__BB0_3;
	bra.uni 	$L__BB0_32;
$L__BB0_31:
	add.s64 	%rd16, %rd2, %rd13;
	mov.b32 	%r31, 1;
	st.global.u32 	[%rd16], %r31;
$L__BB0_32:
	ret;

}
	// .globl	_Z7cudaDFSPiS_iiS_
.visible .entry _Z7cudaDFSPiS_iiS_(
	.param .u64 .ptr .align 1 _Z7cudaDFSPiS_iiS__param_0,
	.param .u64 .ptr .align 1 _Z7cudaDFSPiS_iiS__param_1,
	.param .u32 _Z7cudaDFSPiS_iiS__param_2,
	.param .u32 _Z7cudaDFSPiS_iiS__param_3,
	.param .u64 .ptr .align 1 _Z7cudaDFSPiS_iiS__param_4
)
{
	.local .align 16 .b8 	__local_depot1[1024];
	.reg .b64 	%SP;
	.reg .b64 	%SPL;
	.reg .pred 	%p<23>;
	.reg .b32 	%r<78>;
	.reg .b64 	%rd<39>;

	mov.u64 	%SPL, __local_depot1;
	ld.param.u64 	%rd9, [_Z7cudaDFSPiS_iiS__param_0];
	ld.param.u64 	%rd10, [_Z7cudaDFSPiS_iiS__param_1];
	ld.param.u32 	%r26, [_Z7cudaDFSPiS_iiS__param_2];
	ld.param.u32 	%r27, [_Z7cudaDFSPiS_iiS__param_3];
	ld.param.u64 	%rd11, [_Z7cudaDFSPiS_iiS__param_4];
	cvta.to.global.u64 	%rd1, %rd9;
	cvta.to.global.u64 	%rd2, %rd11;
	cvta.to.global.u64 	%rd3, %rd10;
	add.u64 	%rd4, %SPL, 0;
	mov.u32 	%r28, %tid.x;
	setp.ne.s32 	%p1, %r28, 0;
	@%p1 bra 	$L__BB1_32;
	st.local.u32 	[%rd4], %r26;
	mul.wide.s32 	%rd13, %r26, 4;
	add.s64 	%rd14, %rd3, %rd13;
	mov.b32 	%r29, 1;
	st.global.u32 	[%rd14], %r29;
	setp.lt.s32 	%p2, %r27, 1;
	@%p2 bra 	$L__BB1_31;
	and.b32  	%r1, %r27, 3;
	and.b32  	%r2, %r27, 2147483644;
	mov.b32 	%r69, 1;
$L__BB1_3:
	setp.lt.u32 	%p3, %r27, 4;
	add.s32 	%r69, %r69, -1;
	mul.wide.u32 	%rd17, %r69, 4;
	add.s64 	%rd18, %rd4, %rd17;
	ld.local.u32 	%r34, [%rd18];
	mul.wide.s32 	%rd19, %r34, 4;
	add.s64 	%rd20, %rd2, %rd19;
	mov.b32 	%r35, 1;
	st.global.u32 	[%rd20], %r35;
	mul.lo.s32 	%r5, %r34, %r27;
	mov.b32 	%r73, 0;
	@%p3 bra 	$L__BB1_18;
	mov.b32 	%r66, 0;
$L__BB1_5:
	add.s32 	%r37, %r66, %r5;
	mul.wide.s32 	%rd21, %r37, 4;
	add.s64 	%rd5, %rd1, %rd21;
	ld.global.u32 	%r38, [%rd5];
	setp.eq.s32 	%p4, %r38, 0;
	mul.wide.u32 	%rd22, %r66, 4;
	add.s64 	%rd6, %rd3, %rd22;
	@%p4 bra 	$L__BB1_8;
	ld.global.u32 	%r39, [%rd6];
	setp.ne.s32 	%p5, %r39, 0;
	@%p5 bra 	$L__BB1_8;
	mov.b32 	%r40, 1;
	st.global.u32 	[%rd6], %r40;
	add.s32 	%r8, %r69, 1;
	mul.wide.s32 	%rd23, %r69, 4;
	add.s64 	%rd24, %rd4, %rd23;
	st.local.u32 	[%rd24], %r66;
	mov.u32 	%r69, %r8;
$L__BB1_8:
	ld.global.u32 	%r41, [%rd5+4];
	setp.eq.s32 	%p6, %r41, 0;
	@%p6 bra 	$L__BB1_11;
	ld.global.u32 	%r42, [%rd6+4];
	setp.ne.s32 	%p7, %r42, 0;
	@%p7 bra 	$L__BB1_11;
	mov.b32 	%r43, 1;
	st.global.u32 	[%rd6+4], %r43;
	add.s32 	%r10, %r69, 1;
	mul.wide.s32 	%rd25, %r69, 4;
	add.s64 	%rd26, %rd4, %rd25;
	add.s32 	%r44, %r66, 1;
	st.local.u32 	[%rd26], %r44;
	mov.u32 	%r69, %r10;
$L__BB1_11:
	ld.global.u32 	%r45, [%rd5+8];
	setp.eq.s32 	%p8, %r45, 0;
	@%p8 bra 	$L__BB1_14;
	ld.global.u32 	%r46, [%rd6+8];
	setp.ne.s32 	%p9, %r46, 0;
	@%p9 bra 	$L__BB1_14;
	mov.b32 	%r47, 1;
	st.global.u32 	[%rd6+8], %r47;
	add.s32 	%r12, %r69, 1;
	mul.wide.s32 	%rd27, %r69, 4;
	add.s64 	%rd28, %rd4, %rd27;
	add.s32 	%r48, %r66, 2;
	st.local.u32 	[%rd28], %r48;
	mov.u32 	%r69, %r12;
$L__BB1_14:
	ld.global.u32 	%r49, [%rd5+12];
	setp.eq.s32 	%p10, %r49, 0;
	@%p10 bra 	$L__BB1_17;
	ld.global.u32 	%r50, [%rd6+12];
	setp.ne.s32 	%p11, %r50, 0;
	@%p11 bra 	$L__BB1_17;
	mov.b32 	%r51, 1;
	st.global.u32 	[%rd6+12], %r51;
	add.s32 	%r14, %r69, 1;
	mul.wide.s32 	%rd29, %r69, 4;
	add.s64 	%rd30, %rd4, %rd29;
	add.s32 	%r52, %r66, 3;
	st.local.u32 	[%rd30], %r52;
	mov.u32 	%r69, %r14;
$L__BB1_17:
	add.s32 	%r66, %r66, 4;
	setp.ne.s32 	%p12, %r66, %r2;
	mov.u32 	%r73, %r2;
	@%p12 bra 	$L__BB1_5;
$L__BB1_18:
	setp.eq.s32 	%p13, %r1, 0;
	@%p13 bra 	$L__BB1_30;
	add.s32 	%r53, %r73, %r5;
	mul.wide.s32 	%rd31, %r53, 4;
	add.s64 	%rd7, %rd1, %rd31;
	ld.global.u32 	%r54, [%rd7];
	setp.eq.s32 	%p14, %r54, 0;
	mul.wide.u32 	%rd32, %r73, 4;
	add.s64 	%rd8, %rd3, %rd32;
	@%p14 bra 	$L__BB1_22;
	ld.global.u32 	%r55, [%rd8];
	setp.ne.s32 	%p15, %r55, 0;
	@%p15 bra 	$L__BB1_22;
	mov.b32 	%r56, 1;
	st.global.u32 	[%rd8], %r56;
	add.s32 	%r20, %r69, 1;
	mul.wide.s32 	%rd33, %r69, 4;
	add.s64 	%rd34, %rd4, %rd33;
	st.local.u32 	[%rd34], %r73;
	mov.u32 	%r69, %r20;
$L__BB1_22:
	setp.eq.s32 	%p16, %r1, 1;
	@%p16 bra 	$L__BB1_30;
	ld.global.u32 	%r57, [%rd7+4];
	setp.eq.s32 	%p17, %r57, 0;
	@%p17 bra 	$L__BB1_26;
	ld.global.u32 	%r58, [%rd8+4];
	setp.ne.s32 	%p18, %r58, 0;
	@%p18 bra 	$L__BB1_26;
	mov.b32 	%r59, 1;
	st.global.u32 	[%rd8+4], %r59;
	add.s32 	%r22, %r69, 1;
	mul.wide.s32 	%rd35, %r69, 4;
	add.s64 	%rd36, %rd4, %rd35;
	add.s32 	%r60, %r73, 1;
	st.local.u32 	[%rd36], %r60;
	mov.u32 	%r69, %r22;
$L__BB1_26:
	setp.eq.s32 	%p19, %r1, 2;
	@%p19 bra 	$L__BB1_30;
	ld.global.u32 	%r61, [%rd7+8];
	setp.eq.s32 	%p20, %r61, 0;
	@%p20 bra 	$L__BB1_30;
	ld.global.u32 	%r62, [%rd8+8];
	setp.ne.s32 	%p21, %r62, 0;
	@%p21 bra 	$L__BB1_30;
	mov.b32 	%r63, 1;
	st.global.u32 	[%rd8+8], %r63;
	add.s32 	%r24, %r69, 1;
	mul.wide.s32 	%rd37, %r69, 4;
	add.s64 	%rd38, %rd4, %rd37;
	add.s32 	%r64, %r73, 2;
	st.local.u32 	[%rd38], %r64;
	mov.u32 	%r69, %r24;
$L__BB1_30:
	setp.gt.s32 	%p22, %r69, 0;
	@%p22 bra 	$L__BB1_3;
	bra.uni 	$L__BB1_32;
$L__BB1_31:
	add.s64 	%rd16, %rd2, %rd13;
	mov.b32 	%r30, 1;
	st.global.u32 	[%rd16], %r30;
$L__BB1_32:
	ret;

}


// ===== COMPILED SASS (sm_100) =====

	.target	sm_100

	.elftype	@"ET_EXEC"


//--------------------- .note.nv.tkinfo           --------------------------
	.section	.note.nv.tkinfo,"",@"SHT_NOTE"
	.sectionflags	@"SHF_NOTE_NV_TKINFO"
	.tkinfo
        /*0018*/ 	.word	0x00000002
        /*0030*/ 	.string	""
        /*0030*/ 	.string	"ptxas"
        /*0030*/ 	.string	"Cuda compilation tools, release 13.0, V13.0.88"
        /*0030*/ 	.string	"Build cuda_13.0.r13.0/compiler.36424714_0"
        /*0030*/ 	.string	"-arch sm_100 -m 64 "



//--------------------- .note.nv.cuinfo           --------------------------
	.section	.note.nv.cuinfo,"",@"SHT_NOTE"
	.sectionflags	@"SHF_NOTE_NV_CUINFO"
        /*0018*/ 	.short	0x0002
        /*001a*/ 	.short	0x0064
        /*001c*/ 	.short	0x0082
	.zero		2


//--------------------- .nv.info                  --------------------------
	.section	.nv.info,"",@"SHT_CUDA_INFO"
	.align	4


	//----- nvinfo : EIATTR_REGCOUNT
	.align		4
        /*0000*/ 	.byte	0x04, 0x2f
        /*0002*/ 	.short	(.L_1 - .L_0)
	.align		4
.L_0:
        /*0004*/ 	.word	index@(_Z7cudaBFSPiS_iiS_)
        /*0008*/ 	.word	0x00000016


	//----- nvinfo : EIATTR_FRAME_SIZE
	.align		4
.L_1:
        /*000c*/ 	.byte	0x04, 0x11
        /*000e*/ 	.short	(.L_3 - .L_2)
	.align		4
.L_2:
        /*0010*/ 	.word	index@(_Z7cudaBFSPiS_iiS_)
        /*0014*/ 	.word	0x00000400


	//----- nvinfo : EIATTR_REGCOUNT
	.align		4
.L_3:
        /*0018*/ 	.byte	0x04, 0x2f
        /*001a*/ 	.short	(.L_5 - .L_4)
	.align		4
.L_4:
        /*001c*/ 	.word	index@(_Z7cudaDFSPiS_iiS_)
        /*0020*/ 	.word	0x00000016


	//----- nvinfo : EIATTR_FRAME_SIZE
	.align		4
.L_5:
        /*0024*/ 	.byte	0x04, 0x11
        /*0026*/ 	.short	(.L_7 - .L_6)
	.align		4
.L_6:
        /*0028*/ 	.word	index@(_Z7cudaDFSPiS_iiS_)
        /*002c*/ 	.word	0x00000400


	//----- nvinfo : EIATTR_MIN_STACK_SIZE
	.align		4
.L_7:
        /*0030*/ 	.byte	0x04, 0x12
        /*0032*/ 	.short	(.L_9 - .L_8)
	.align		4
.L_8:
        /*0034*/ 	.word	index@(_Z7cudaDFSPiS_iiS_)
        /*0038*/ 	.word	0x00000400


	//----- nvinfo : EIATTR_MIN_STACK_SIZE
	.align		4
.L_9:
        /*003c*/ 	.byte	0x04, 0x12
        /*003e*/ 	.short	(.L_11 - .L_10)
	.align		4
.L_10:
        /*0040*/ 	.word	index@(_Z7cudaBFSPiS_iiS_)
        /*0044*/ 	.word	0x00000400
.L_11:


//--------------------- .nv.compat                --------------------------
	.section	.nv.compat,"",@"SHT_CUDA_COMPAT_INFO"
	.align	4
        /*0000*/ 	.byte	0x02, 0x09, 0x00, 0x00, 0x02, 0x02, 0x01, 0x00, 0x02, 0x05, 0x05, 0x00, 0x03, 0x07, 0x01, 0x01
        /*0010*/ 	.byte	0x02, 0x03, 0x00, 0x00, 0x02, 0x06, 0x01, 0x00, 0x04, 0x0b, 0x08, 0x00, 0x09, 0x00, 0x00, 0x00
        /*0020*/ 	.byte	0x00, 0x00, 0x00, 0x00


//--------------------- .nv.info._Z7cudaDFSPiS_iiS_ --------------------------
	.section	.nv.info._Z7cudaDFSPiS_iiS_,"",@"SHT_CUDA_INFO"
	.sectionflags	@""
	.align	4


	//----- nvinfo : EIATTR_CUDA_API_VERSION
	.align		4
        /*0000*/ 	.byte	0x04, 0x37
        /*0002*/ 	.short	(.L_13 - .L_12)
.L_12:
        /*0004*/ 	.word	0x00000082


	//----- nvinfo : EIATTR_KPARAM_INFO
	.align		4
.L_13:
        /*0008*/ 	.byte	0x04, 0x17
        /*000a*/ 	.short	(.L_15 - .L_14)
.L_14:
        /*000c*/ 	.word	0x00000000
        /*0010*/ 	.short	0x0004
        /*0012*/ 	.short	0x0018
        /*0014*/ 	.byte	0x00, 0xf5, 0x21, 0x00


	//----- nvinfo : EIATTR_KPARAM_INFO
	.align		4
.L_15:
        /*0018*/ 	.byte	0x04, 0x17
        /*001a*/ 	.short	(.L_17 - .L_16)
.L_16:
        /*001c*/ 	.word	0x00000000
        /*0020*/ 	.short	0x0003
        /*0022*/ 	.short	0x0014
        /*0024*/ 	.byte	0x00, 0xf0, 0x11, 0x00


	//----- nvinfo : EIATTR_KPARAM_INFO
	.align		4
.L_17:
        /*0028*/ 	.byte	0x04, 0x17
        /*002a*/ 	.short	(.L_19 - .L_18)
.L_18:
        /*002c*/ 	.word	0x00000000
        /*0030*/ 	.short	0x0002
        /*0032*/ 	.short	0x0010
        /*0034*/ 	.byte	0x00, 0xf0, 0x11, 0x00


	//----- nvinfo : EIATTR_KPARAM_INFO
	.align		4
.L_19:
        /*0038*/ 	.byte	0x04, 0x17
        /*003a*/ 	.short	(.L_21 - .L_20)
.L_20:
        /*003c*/ 	.word	0x00000000
        /*0040*/ 	.short	0x0001
        /*0042*/ 	.short	0x0008
        /*0044*/ 	.byte	0x00, 0xf5, 0x21, 0x00


	//----- nvinfo : EIATTR_KPARAM_INFO
	.align		4
.L_21:
        /*0048*/ 	.byte	0x04, 0x17
        /*004a*/ 	.short	(.L_23 - .L_22)
.L_22:
        /*004c*/ 	.word	0x00000000
        /*0050*/ 	.short	0x0000
        /*0052*/ 	.short	0x0000
        /*0054*/ 	.byte	0x00, 0xf5, 0x21, 0x00


	//----- nvinfo : EIATTR_SPARSE_MMA_MASK
	.align		4
.L_23:
        /*0058*/ 	.byte	0x03, 0x50
        /*005a*/ 	.short	0x0000


	//----- nvinfo : EIATTR_MAXREG_COUNT
	.align		4
        /*005c*/ 	.byte	0x03, 0x1b
        /*005e*/ 	.short	0x00ff


	//----- nvinfo : EIATTR_MERCURY_ISA_VERSION
	.align		4
        /*0060*/ 	.byte	0x03, 0x5f
        /*0062*/ 	.short	0x0101


	//----- nvinfo : EIATTR_VRC_CTA_INIT_COUNT
	.align		4
        /*0064*/ 	.byte	0x02, 0x4a
	.zero		1
	.zero		1


	//----- nvinfo : EIATTR_EXIT_INSTR_OFFSETS
	.align		4
        /*0068*/ 	.byte	0x04, 0x1c
        /*006a*/ 	.short	(.L_25 - .L_24)


	//   ....[0]....
.L_24:
        /*006c*/ 	.word	0x00000040


	//   ....[1]....
        /*0070*/ 	.word	0x00000860


	//   ....[2]....
        /*0074*/ 	.word	0x000008a0


	//----- nvinfo : EIATTR_CBANK_PARAM_SIZE
	.align		4
.L_25:
        /*0078*/ 	.byte	0x03, 0x19
        /*007a*/ 	.short	0x0020


	//----- nvinfo : EIATTR_PARAM_CBANK
	.align		4
        /*007c*/ 	.byte	0x04, 0x0a
        /*007e*/ 	.short	(.L_27 - .L_26)
	.align		4
.L_26:
        /*0080*/ 	.word	index@(.nv.constant0._Z7cudaDFSPiS_iiS_)
        /*0084*/ 	.short	0x0380
        /*0086*/ 	.short	0x0020


	//----- nvinfo : EIATTR_SW_WAR
	.align		4
.L_27:
        /*0088*/ 	.byte	0x04, 0x36
        /*008a*/ 	.short	(.L_29 - .L_28)
.L_28:
        /*008c*/ 	.word	0x00000008
.L_29:


//--------------------- .nv.info._Z7cudaBFSPiS_iiS_ --------------------------
	.section	.nv.info._Z7cudaBFSPiS_iiS_,"",@"SHT_CUDA_INFO"
	.sectionflags	@""
	.align	4


	//----- nvinfo : EIATTR_CUDA_API_VERSION
	.align		4
        /*0000*/ 	.byte	0x04, 0x37
        /*0002*/ 	.short	(.L_31 - .L_30)
.L_30:
        /*0004*/ 	.word	0x00000082


	//----- nvinfo : EIATTR_KPARAM_INFO
	.align		4
.L_31:
        /*0008*/ 	.byte	0x04, 0x17
        /*000a*/ 	.short	(.L_33 - .L_32)
.L_32:
        /*000c*/ 	.word	0x00000000
        /*0010*/ 	.short	0x0004
        /*0012*/ 	.short	0x0018
        /*0014*/ 	.byte	0x00, 0xf5, 0x21, 0x00


	//----- nvinfo : EIATTR_KPARAM_INFO
	.align		4
.L_33:
        /*0018*/ 	.byte	0x04, 0x17
        /*001a*/ 	.short	(.L_35 - .L_34)
.L_34:
        /*001c*/ 	.word	0x00000000
        /*0020*/ 	.short	0x0003
        /*0022*/ 	.short	0x0014
        /*0024*/ 	.byte	0x00, 0xf0, 0x11, 0x00


	//----- nvinfo : EIATTR_KPARAM_INFO
	.align		4
.L_35:
        /*0028*/ 	.byte	0x04, 0x17
        /*002a*/ 	.short	(.L_37 - .L_36)
.L_36:
        /*002c*/ 	.word	0x00000000
        /*0030*/ 	.short	0x0002
        /*0032*/ 	.short	0x0010
        /*0034*/ 	.byte	0x00, 0xf0, 0x11, 0x00


	//----- nvinfo : EIATTR_KPARAM_INFO
	.align		4
.L_37:
        /*0038*/ 	.byte	0x04, 0x17
        /*003a*/ 	.short	(.L_39 - .L_38)
.L_38:
        /*003c*/ 	.word	0x00000000
        /*0040*/ 	.short	0x0001
        /*0042*/ 	.short	0x0008
        /*0044*/ 	.byte	0x00, 0xf5, 0x21, 0x00


	//----- nvinfo : EIATTR_KPARAM_INFO
	.align		4
.L_39:
        /*0048*/ 	.byte	0x04, 0x17
        /*004a*/ 	.short	(.L_41 - .L_40)
.L_40:
        /*004c*/ 	.word	0x00000000
        /*0050*/ 	.short	0x0000
        /*0052*/ 	.short	0x0000
        /*0054*/ 	.byte	0x00, 0xf5, 0x21, 0x00


	//----- nvinfo : EIATTR_SPARSE_MMA_MASK
	.align		4
.L_41:
        /*0058*/ 	.byte	0x03, 0x50
        /*005a*/ 	.short	0x0000


	//----- nvinfo : EIATTR_MAXREG_COUNT
	.align		4
        /*005c*/ 	.byte	0x03, 0x1b
        /*005e*/ 	.short	0x00ff


	//----- nvinfo : EIATTR_MERCURY_ISA_VERSION
	.align		4
        /*0060*/ 	.byte	0x03, 0x5f
        /*0062*/ 	.short	0x0101


	//----- nvinfo : EIATTR_VRC_CTA_INIT_COUNT
	.align		4
        /*0064*/ 	.byte	0x02, 0x4a
	.zero		1
	.zero		1


	//----- nvinfo : EIATTR_EXIT_INSTR_OFFSETS
	.align		4
        /*0068*/ 	.byte	0x04, 0x1c
        /*006a*/ 	.short	(.L_43 - .L_42)


	//   ....[0]....
.L_42:
        /*006c*/ 	.word	0x00000040


	//   ....[1]....
        /*0070*/ 	.word	0x00000870


	//   ....[2]....
        /*0074*/ 	.word	0x000008b0


	//----- nvinfo : EIATTR_CBANK_PARAM_SIZE
	.align		4
.L_43:
        /*0078*/ 	.byte	0x03, 0x19
        /*007a*/ 	.short	0x0020


	//----- nvinfo : EIATTR_PARAM_CBANK
	.align		4
        /*007c*/ 	.byte	0x04, 0x0a
        /*007e*/ 	.short	(.L_45 - .L_44)
	.align		4
.L_44:
        /*0080*/ 	.word	index@(.nv.constant0._Z7cudaBFSPiS_iiS_)
        /*0084*/ 	.short	0x0380
        /*0086*/ 	.short	0x0020


	//----- nvinfo : EIATTR_SW_WAR
	.align		4
.L_45:
        /*0088*/ 	.byte	0x04, 0x36
        /*008a*/ 	.short	(.L_47 - .L_46)
.L_46:
        /*008c*/ 	.word	0x00000008
.L_47:


//--------------------- .nv.callgraph             --------------------------
	.section	.nv.callgraph,"",@"SHT_CUDA_CALLGRAPH"
	.align	4
	.sectionentsize	8
	.align		4
        /*0000*/ 	.word	0x00000000
	.align		4
        /*0004*/ 	.word	0xffffffff
	.align		4
        /*0008*/ 	.word	0x00000000
	.align		4
        /*000c*/ 	.word	0xfffffffe
	.align		4
        /*0010*/ 	.word	0x00000000
	.align		4
        /*0014*/ 	.word	0xfffffffd
	.align		4
        /*0018*/ 	.word	0x00000000
	.align		4
        /*001c*/ 	.word	0xfffffffc


//--------------------- .text._Z7cudaDFSPiS_iiS_  --------------------------
	.section	.text._Z7cudaDFSPiS_iiS_,"ax",@progbits
	.align	128
        .global         _Z7cudaDFSPiS_iiS_
        .type           _Z7cudaDFSPiS_iiS_,@function
        .size           _Z7cudaDFSPiS_iiS_,(.L_x_24 - _Z7cudaDFSPiS_iiS_)
        .other          _Z7cudaDFSPiS_iiS_,@"STO_CUDA_ENTRY STV_DEFAULT"
_Z7cudaDFSPiS_iiS_:
.text._Z7cudaDFSPiS_iiS_:
[----:B------:R-:W0:Y:S01]  /*0000*/  LDC R1, c[0x0][0x37c] ;  /* 0x0000df00ff017b82 */ /* 0x000e220000000800 */
[----:B------:R-:W1:Y:S01]  /*0010*/  S2R R0, SR_TID.X ;  /* 0x0000000000007919 */ /* 0x000e620000002100 */
[----:B0-----:R-:W-:Y:S01]  /*0020*/  VIADD R1, R1, 0xfffffc00 ;  /* 0xfffffc0001017836 */ /* 0x001fe20000000000 */
[----:B-1----:R-:W-:-:S13]  /*0030*/  ISETP.NE.AND P0, PT, R0, RZ, PT ;  /* 0x000000ff0000720c */ /* 0x002fda0003f05270 */
[----:B------:R-:W-:Y:S05]  /*0040*/  @P0 EXIT ;  /* 0x000000000000094d */ /* 0x000fea0003800000 */
[----:B------:R-:W0:Y:S01]  /*0050*/  LDC.64 R2, c[0x0][0x390] ;  /* 0x0000e400ff027b82 */ /* 0x000e220000000a00 */
[----:B------:R-:W1:Y:S01]  /*0060*/  LDCU.64 UR4, c[0x0][0x358] ;  /* 0x00006b00ff0477ac */ /* 0x000e620008000a00 */
[----:B------:R-:W-:-:S06]  /*0070*/  IMAD.MOV.U32 R7, RZ, RZ, 0x1 ;  /* 0x00000001ff077424 */ /* 0x000fcc00078e00ff */
[----:B------:R-:W2:Y:S01]  /*0080*/  LDC.64 R4, c[0x0][0x388] ;  /* 0x0000e200ff047b82 */ /* 0x000ea20000000a00 */
[----:B0-----:R0:W-:Y:S01]  /*0090*/  STL [R1], R2 ;  /* 0x0000000201007387 */ /* 0x0011e20000100800 */
[----:B------:R-:W-:Y:S01]  /*00a0*/  ISETP.GE.AND P0, PT, R3, 0x1, PT ;  /* 0x000000010300780c */ /* 0x000fe20003f06270 */
[----:B--2---:R-:W-:-:S05]  /*00b0*/  IMAD.WIDE R4, R2, 0x4, R4 ;  /* 0x0000000402047825 */ /* 0x004fca00078e0204 */
[----:B-1----:R0:W-:Y:S07]  /*00c0*/  STG.E desc[UR4][R4.64], R7 ;  /* 0x0000000704007986 */ /* 0x0021ee000c101904 */
[----:B------:R-:W-:Y:S05]  /*00d0*/  @!P0 BRA `(.L_x_0) ;  /* 0x0000000400e48947 */ /* 0x000fea0003800000 */
[----:B0-----:R-:W-:Y:S01]  /*00e0*/  HFMA2 R2, -RZ, RZ, 0, 5.9604644775390625e-08 ;  /* 0x00000001ff027431 */ /* 0x001fe200000001ff */
[C---:B------:R-:W-:Y:S02]  /*00f0*/  LOP3.LUT R14, R3.reuse, 0x3, RZ, 0xc0, !PT ;  /* 0x00000003030e7812 */ /* 0x040fe400078ec0ff */
[----:B------:R-:W-:-:S07]  /*0100*/  LOP3.LUT R3, R3, 0x7ffffffc, RZ, 0xc0, !PT ;  /* 0x7ffffffc03037812 */ /* 0x000fce00078ec0ff */
.L_x_10:
[----:B------:R-:W-:Y:S01]  /*0110*/  VIADD R2, R2, 0xffffffff ;  /* 0xffffffff02027836 */ /* 0x000fe20000000000 */
[----:B0-----:R-:W0:Y:S03]  /*0120*/  LDC R13, c[0x0][0x394] ;  /* 0x0000e500ff0d7b82 */ /* 0x001e260000000800 */
[----:B--23--:R-:W-:-:S05]  /*0130*/  IMAD R0, R2, 0x4, R1 ;  /* 0x0000000402007824 */ /* 0x00cfca00078e0201 */
[----:B-1----:R-:W1:Y:S01]  /*0140*/  LDC.64 R4, c[0x0][0x398] ;  /* 0x0000e600ff047b82 */ /* 0x002e620000000a00 */
[----:B------:R-:W1:Y:S01]  /*0150*/  LDL R0, [R0] ;  /* 0x0000000000007983 */ /* 0x000e620000100800 */
[----:B------:R-:W-:Y:S01]  /*0160*/  MOV R7, 0x1 ;  /* 0x0000000100077802 */ /* 0x000fe20000000f00 */
[----:B------:R-:W-:Y:S01]  /*0170*/  IMAD.MOV.U32 R8, RZ, RZ, RZ ;  /* 0x000000ffff087224 */ /* 0x000fe200078e00ff */
[----:B0-----:R-:W-:Y:S01]  /*0180*/  ISETP.GE.U32.AND P0, PT, R13, 0x4, PT ;  /* 0x000000040d00780c */ /* 0x001fe20003f06070 */
[----:B-1----:R-:W-:-:S05]  /*0190*/  IMAD.WIDE R4, R0, 0x4, R4 ;  /* 0x0000000400047825 */ /* 0x002fca00078e0204 */
[----:B------:R0:W-:Y:S07]  /*01a0*/  STG.E desc[UR4][R4.64], R7 ;  /* 0x0000000704007986 */ /* 0x0001ee000c101904 */
[----:B------:R-:W-:Y:S05]  /*01b0*/  @!P0 BRA `(.L_x_1) ;  /* 0x0000000000e88947 */ /* 0x000fea0003800000 */
[----:B------:R-:W1:Y:S01]  /*01c0*/  LDC R13, c[0x0][0x394] ;  /* 0x0000e500ff0d7b82 */ /* 0x000e620000000800 */
[----:B------:R-:W-:-:S07]  /*01d0*/  IMAD.MOV.U32 R12, RZ, RZ, RZ ;  /* 0x000000ffff0c7224 */ /* 0x000fce00078e00ff */
[----:B0-----:R-:W0:Y:S08]  /*01e0*/  LDC.64 R4, c[0x0][0x380] ;  /* 0x0000e000ff047b82 */ /* 0x001e300000000a00 */
[----:B------:R-:W2:Y:S02]  /*01f0*/  LDC.64 R6, c[0x0][0x388] ;  /* 0x0000e200ff067b82 */ /* 0x000ea40000000a00 */
.L_x_6:
[----:B-12---:R-:W-:-:S04]  /*0200*/  IMAD R9, R0, R13, R12 ;  /* 0x0000000d00097224 */ /* 0x006fc800078e020c */
[----:B0-----:R-:W-:-:S05]  /*0210*/  IMAD.WIDE R8, R9, 0x4, R4 ;  /* 0x0000000409087825 */ /* 0x001fca00078e0204 */
[----:B------:R-:W3:Y:S02]  /*0220*/  LDG.E R10, desc[UR4][R8.64] ;  /* 0x00000004080a7981 */ /* 0x000ee4000c1e1900 */
[----:B---3--:R-:W-:Y:S01]  /*0230*/  ISETP.NE.AND P0, PT, R10, RZ, PT ;  /* 0x000000ff0a00720c */ /* 0x008fe20003f05270 */
[----:B--2---:R-:W-:-:S12]  /*0240*/  IMAD.WIDE.U32 R10, R12, 0x4, R6 ;  /* 0x000000040c0a7825 */ /* 0x004fd800078e0006 */
[----:B------:R-:W-:Y:S05]  /*0250*/  @!P0 BRA `(.L_x_2) ;  /* 0x0000000000208947 */ /* 0x000fea0003800000 */
[----:B------:R-:W2:Y:S02]  /*0260*/  LDG.E R15, desc[UR4][R10.64] ;  /* 0x000000040a0f7981 */ /* 0x000ea4000c1e1900 */
[----:B--2---:R-:W-:-:S13]  /*0270*/  ISETP.NE.AND P0, PT, R15, RZ, PT ;  /* 0x000000ff0f00720c */ /* 0x004fda0003f05270 */
[----:B------:R-:W-:Y:S01]  /*0280*/  @!P0 MOV R19, 0x1 ;  /* 0x0000000100138802 */ /* 0x000fe20000000f00 */
[C---:B------:R-:W-:Y:S02]  /*0290*/  @!P0 IMAD R17, R2.reuse, 0x4, R1 ;  /* 0x0000000402118824 */ /* 0x040fe400078e0201 */
[----:B------:R-:W-:Y:S02]  /*02a0*/  @!P0 VIADD R15, R2, 0x1 ;  /* 0x00000001020f8836 */ /* 0x000fe40000000000 */
[----:B------:R0:W-:Y:S03]  /*02b0*/  @!P0 STG.E desc[UR4][R10.64], R19 ;  /* 0x000000130a008986 */ /* 0x0001e6000c101904 */
[----:B------:R-:W-:Y:S01]  /*02c0*/  @!P0 MOV R2, R15 ;  /* 0x0000000f00028202 */ /* 0x000fe20000000f00 */
[----:B------:R0:W-:Y:S06]  /*02d0*/  @!P0 STL [R17], R12 ;  /* 0x0000000c11008387 */ /* 0x0001ec0000100800 */
.L_x_2:
[----:B------:R-:W2:Y:S02]  /*02e0*/  LDG.E R15, desc[UR4][R8.64+0x4] ;  /* 0x00000404080f7981 */ /* 0x000ea4000c1e1900 */
[----:B--2---:R-:W-:-:S13]  /*02f0*/  ISETP.NE.AND P0, PT, R15, RZ, PT ;  /* 0x000000ff0f00720c */ /* 0x004fda0003f05270 */
[----:B------:R-:W-:Y:S05]  /*0300*/  @!P0 BRA `(.L_x_3) ;  /* 0x0000000000248947 */ /* 0x000fea0003800000 */
[----:B------:R-:W2:Y:S02]  /*0310*/  LDG.E R15, desc[UR4][R10.64+0x4] ;  /* 0x000004040a0f7981 */ /* 0x000ea4000c1e1900 */
[----:B--2---:R-:W-:-:S13]  /*0320*/  ISETP.NE.AND P0, PT, R15, RZ, PT ;  /* 0x000000ff0f00720c */ /* 0x004fda0003f05270 */
[----:B------:R-:W-:Y:S01]  /*0330*/  @!P0 IMAD R18, R2, 0x4, R1 ;  /* 0x0000000402128824 */ /* 0x000fe200078e0201 */
[----:B0-----:R-:W-:Y:S01]  /*0340*/  @!P0 MOV R17, 0x1 ;  /* 0x0000000100118802 */ /* 0x001fe20000000f00 */
[----:B------:R-:W-:Y:S02]  /*0350*/  @!P0 VIADD R15, R12, 0x1 ;  /* 0x000000010c0f8836 */ /* 0x000fe40000000000 */
[----:B------:R-:W-:Y:S02]  /*0360*/  @!P0 VIADD R16, R2, 0x1 ;  /* 0x0000000102108836 */ /* 0x000fe40000000000 */
[----:B------:R1:W-:Y:S02]  /*0370*/  @!P0 STG.E desc[UR4][R10.64+0x4], R17 ;  /* 0x000004110a008986 */ /* 0x0003e4000c101904 */
[----:B------:R-:W-:Y:S02]  /*0380*/  @!P0 IMAD.MOV.U32 R2, RZ, RZ, R16 ;  /* 0x000000ffff028224 */ /* 0x000fe400078e0010 */
[----:B------:R1:W-:Y:S05]  /*0390*/  @!P0 STL [R18], R15 ;  /* 0x0000000f12008387 */ /* 0x0003ea0000100800 */
.L_x_3:
[----:B-1----:R-:W2:Y:S02]  /*03a0*/  LDG.E R15, desc[UR4][R8.64+0x8] ;  /* 0x00000804080f7981 */ /* 0x002ea4000c1e1900 */
[----:B--2---:R-:W-:-:S13]  /*03b0*/  ISETP.NE.AND P0, PT, R15, RZ, PT ;  /* 0x000000ff0f00720c */ /* 0x004fda0003f05270 */
[----:B------:R-:W-:Y:S05]  /*03c0*/  @!P0 BRA `(.L_x_4) ;  /* 0x0000000000248947 */ /* 0x000fea0003800000 */
[----:B------:R-:W2:Y:S02]  /*03d0*/  LDG.E R15, desc[UR4][R10.64+0x8] ;  /* 0x000008040a0f7981 */ /* 0x000ea4000c1e1900 */
[----:B--2---:R-:W-:-:S13]  /*03e0*/  ISETP.NE.AND P0, PT, R15, RZ, PT ;  /* 0x000000ff0f00720c */ /* 0x004fda0003f05270 */
[----:B------:R-:W-:Y:S01]  /*03f0*/  @!P0 LEA R18, R2, R1, 0x2 ;  /* 0x0000000102128211 */ /* 0x000fe200078e10ff */
[----:B------:R-:W-:Y:S01]  /*0400*/  @!P0 VIADD R15, R12, 0x2 ;  /* 0x000000020c0f8836 */ /* 0x000fe20000000000 */
[----:B------:R-:W-:Y:S01]  /*0410*/  @!P0 IADD3 R16, PT, PT, R2, 0x1, RZ ;  /* 0x0000000102108810 */ /* 0x000fe20007ffe0ff */
[----:B0-----:R-:W-:-:S03]  /*0420*/  @!P0 IMAD.MOV.U32 R17, RZ, RZ, 0x1 ;  /* 0x00000001ff118424 */ /* 0x001fc600078e00ff */
[----:B------:R1:W-:Y:S01]  /*0430*/  @!P0 STL [R18], R15 ;  /* 0x0000000f12008387 */ /* 0x0003e20000100800 */
[----:B------:R-:W-:-:S03]  /*0440*/  @!P0 IMAD.MOV.U32 R2, RZ, RZ, R16 ;  /* 0x000000ffff028224 */ /* 0x000fc600078e0010 */
[----:B------:R1:W-:Y:S04]  /*0450*/  @!P0 STG.E desc[UR4][R10.64+0x8], R17 ;  /* 0x000008110a008986 */ /* 0x0003e8000c101904 */
.L_x_4:
[----:B------:R-:W2:Y:S02]  /*0460*/  LDG.E R8, desc[UR4][R8.64+0xc] ;  /* 0x00000c0408087981 */ /* 0x000ea4000c1e1900 */
[----:B--2---:R-:W-:-:S13]  /*0470*/  ISETP.NE.AND P0, PT, R8, RZ, PT ;  /* 0x000000ff0800720c */ /* 0x004fda0003f05270 */
[----:B------:R-:W-:Y:S05]  /*0480*/  @!P0 BRA `(.L_x_5) ;  /* 0x0000000000248947 */ /* 0x000fea0003800000 */
[----:B------:R-:W2:Y:S02]  /*0490*/  LDG.E R8, desc[UR4][R10.64+0xc] ;  /* 0x00000c040a087981 */ /* 0x000ea4000c1e1900 */
[----:B--2---:R-:W-:-:S13]  /*04a0*/  ISETP.NE.AND P0, PT, R8, RZ, PT ;  /* 0x000000ff0800720c */ /* 0x004fda0003f05270 */
[----:B------:R-:W-:Y:S01]  /*04b0*/  @!P0 IMAD.MOV.U32 R9, RZ, RZ, 0x1 ;  /* 0x00000001ff098424 */ /* 0x000fe200078e00ff */
[----:B01----:R-:W-:Y:S01]  /*04c0*/  @!P0 LEA R17, R2, R1, 0x2 ;  /* 0x0000000102118211 */ /* 0x003fe200078e10ff */
[----:B------:R-:W-:Y:S02]  /*04d0*/  @!P0 VIADD R8, R12, 0x3 ;  /* 0x000000030c088836 */ /* 0x000fe40000000000 */
[----:B------:R-:W-:Y:S01]  /*04e0*/  @!P0 VIADD R15, R2, 0x1 ;  /* 0x00000001020f8836 */ /* 0x000fe20000000000 */
[----:B------:R2:W-:Y:S04]  /*04f0*/  @!P0 STG.E desc[UR4][R10.64+0xc], R9 ;  /* 0x00000c090a008986 */ /* 0x0005e8000c101904 */
[----:B------:R2:W-:Y:S01]  /*0500*/  @!P0 STL [R17], R8 ;  /* 0x0000000811008387 */ /* 0x0005e20000100800 */
[----:B------:R-:W-:-:S07]  /*0510*/  @!P0 MOV R2, R15 ;  /* 0x0000000f00028202 */ /* 0x000fce0000000f00 */
.L_x_5:
[----:B0-----:R-:W-:-:S05]  /*0520*/  VIADD R12, R12, 0x4 ;  /* 0x000000040c0c7836 */ /* 0x001fca0000000000 */
[----:B------:R-:W-:-:S13]  /*0530*/  ISETP.NE.AND P0, PT, R12, R3, PT ;  /* 0x000000030c00720c */ /* 0x000fda0003f05270 */
[----:B------:R-:W-:Y:S05]  /*0540*/  @P0 BRA `(.L_x_6) ;  /* 0xfffffffc002c0947 */ /* 0x000fea000383ffff */
[----:B--2---:R-:W-:-:S07]  /*0550*/  IMAD.MOV.U32 R8, RZ, RZ, R3 ;  /* 0x000000ffff087224 */ /* 0x004fce00078e0003 */
.L_x_1:
[----:B------:R-:W-:-:S13]  /*0560*/  ISETP.NE.AND P0, PT, R14, RZ, PT ;  /* 0x000000ff0e00720c */ /* 0x000fda0003f05270 */
[----:B------:R-:W-:Y:S05]  /*0570*/  @!P0 BRA `(.L_x_7) ;  /* 0x0000000000b08947 */ /* 0x000fea0003800000 */
[----:B0-----:R-:W0:Y:S01]  /*0580*/  LDC.64 R6, c[0x0][0x380] ;  /* 0x0000e000ff067b82 */ /* 0x001e220000000a00 */
[----:B------:R-:W-:-:S07]  /*0590*/  IMAD R13, R0, R13, R8 ;  /* 0x0000000d000d7224 */ /* 0x000fce00078e0208 */
[----:B------:R-:W2:Y:S01]  /*05a0*/  LDC.64 R4, c[0x0][0x388] ;  /* 0x0000e200ff047b82 */ /* 0x000ea20000000a00 */
[----:B0-----:R-:W-:-:S05]  /*05b0*/  IMAD.WIDE R6, R13, 0x4, R6 ;  /* 0x000000040d067825 */ /* 0x001fca00078e0206 */
[----:B------:R-:W3:Y:S01]  /*05c0*/  LDG.E R0, desc[UR4][R6.64] ;  /* 0x0000000406007981 */ /* 0x000ee2000c1e1900 */
[----:B------:R-:W-:Y:S01]  /*05d0*/  ISETP.NE.AND P0, PT, R14, 0x1, PT ;  /* 0x000000010e00780c */ /* 0x000fe20003f05270 */
[----:B--2---:R-:W-:Y:S01]  /*05e0*/  IMAD.WIDE.U32 R4, R8, 0x4, R4 ;  /* 0x0000000408047825 */ /* 0x004fe200078e0004 */
[----:B---3--:R-:W-:-:S13]  /*05f0*/  ISETP.NE.AND P1, PT, R0, RZ, PT ;  /* 0x000000ff0000720c */ /* 0x008fda0003f25270 */
[----:B------:R-:W-:Y:S05]  /*0600*/  @!P1 BRA `(.L_x_8) ;  /* 0x0000000000209947 */ /* 0x000fea0003800000 */
[----:B------:R-:W2:Y:S02]  /*0610*/  LDG.E R0, desc[UR4][R4.64] ;  /* 0x0000000404007981 */ /* 0x000ea4000c1e1900 */
[----:B--2---:R-:W-:-:S13]  /*0620*/  ISETP.NE.AND P1, PT, R0, RZ, PT ;  /* 0x000000ff0000720c */ /* 0x004fda0003f25270 */
[----:B-1----:R-:W-:Y:S01]  /*0630*/  @!P1 MOV R11, 0x1 ;  /* 0x00000001000b9802 */ /* 0x002fe20000000f00 */
[C---:B------:R-:W-:Y:S02]  /*0640*/  @!P1 IMAD R9, R2.reuse, 0x4, R1 ;  /* 0x0000000402099824 */ /* 0x040fe400078e0201 */
[----:B------:R-:W-:Y:S02]  /*0650*/  @!P1 VIADD R0, R2, 0x1 ;  /* 0x0000000102009836 */ /* 0x000fe40000000000 */
[----:B------:R0:W-:Y:S03]  /*0660*/  @!P1 STG.E desc[UR4][R4.64], R11 ;  /* 0x0000000b04009986 */ /* 0x0001e6000c101904 */
[----:B------:R-:W-:Y:S01]  /*0670*/  @!P1 MOV R2, R0 ;  /* 0x0000000000029202 */ /* 0x000fe20000000f00 */
[----:B------:R0:W-:Y:S06]  /*0680*/  @!P1 STL [R9], R8 ;  /* 0x0000000809009387 */ /* 0x0001ec0000100800 */
.L_x_8:
[----:B------:R-:W-:Y:S05]  /*0690*/  @!P0 BRA `(.L_x_7) ;  /* 0x0000000000688947 */ /* 0x000fea0003800000 */
[----:B------:R-:W2:Y:S01]  /*06a0*/  LDG.E R0, desc[UR4][R6.64+0x4] ;  /* 0x0000040406007981 */ /* 0x000ea2000c1e1900 */
[----:B------:R-:W-:Y:S02]  /*06b0*/  ISETP.NE.AND P0, PT, R14, 0x2, PT ;  /* 0x000000020e00780c */ /* 0x000fe40003f05270 */
[----:B--2---:R-:W-:-:S13]  /*06c0*/  ISETP.NE.AND P1, PT, R0, RZ, PT ;  /* 0x000000ff0000720c */ /* 0x004fda0003f25270 */
[----:B------:R-:W-:Y:S05]  /*06d0*/  @!P1 BRA `(.L_x_9) ;  /* 0x0000000000249947 */ /* 0x000fea0003800000 */
[----:B------:R-:W2:Y:S02]  /*06e0*/  LDG.E R0, desc[UR4][R4.64+0x4] ;  /* 0x0000040404007981 */ /* 0x000ea4000c1e1900 */
[----:B--2---:R-:W-:-:S13]  /*06f0*/  ISETP.NE.AND P1, PT, R0, RZ, PT ;  /* 0x000000ff0000720c */ /* 0x004fda0003f25270 */
[----:B01----:R-:W-:Y:S01]  /*0700*/  @!P1 IMAD R11, R2, 0x4, R1 ;  /* 0x00000004020b9824 */ /* 0x003fe200078e0201 */
[----:B------:R-:W-:Y:S01]  /*0710*/  @!P1 MOV R9, 0x1 ;  /* 0x0000000100099802 */ /* 0x000fe20000000f00 */
[----:B------:R-:W-:Y:S02]  /*0720*/  @!P1 VIADD R0, R8, 0x1 ;  /* 0x0000000108009836 */ /* 0x000fe40000000000 */
[----:B------:R-:W-:Y:S02]  /*0730*/  @!P1 VIADD R10, R2, 0x1 ;  /* 0x00000001020a9836 */ /* 0x000fe40000000000 */
[----:B------:R2:W-:Y:S02]  /*0740*/  @!P1 STG.E desc[UR4][R4.64+0x4], R9 ;  /* 0x0000040904009986 */ /* 0x0005e4000c101904 */
[----:B------:R-:W-:Y:S02]  /*0750*/  @!P1 IMAD.MOV.U32 R2, RZ, RZ, R10 ;  /* 0x000000ffff029224 */ /* 0x000fe400078e000a */
[----:B------:R2:W-:Y:S05]  /*0760*/  @!P1 STL [R11], R0 ;  /* 0x000000000b009387 */ /* 0x0005ea0000100800 */
.L_x_9:
[----:B------:R-:W-:Y:S05]  /*0770*/  @!P0 BRA `(.L_x_7) ;  /* 0x0000000000308947 */ /* 0x000fea0003800000 */
[----:B------:R-:W3:Y:S02]  /*0780*/  LDG.E R6, desc[UR4][R6.64+0x8] ;  /* 0x0000080406067981 */ /* 0x000ee4000c1e1900 */
[----:B---3--:R-:W-:-:S13]  /*0790*/  ISETP.NE.AND P0, PT, R6, RZ, PT ;  /* 0x000000ff0600720c */ /* 0x008fda0003f05270 */
[----:B------:R-:W-:Y:S05]  /*07a0*/  @!P0 BRA `(.L_x_7) ;  /* 0x0000000000248947 */ /* 0x000fea0003800000 */
[----:B--2---:R-:W2:Y:S02]  /*07b0*/  LDG.E R0, desc[UR4][R4.64+0x8] ;  /* 0x0000080404007981 */ /* 0x004ea4000c1e1900 */
[----:B--2---:R-:W-:-:S13]  /*07c0*/  ISETP.NE.AND P0, PT, R0, RZ, PT ;  /* 0x000000ff0000720c */ /* 0x004fda0003f05270 */
[----:B------:R-:W-:Y:S01]  /*07d0*/  @!P0 IADD3 R0, PT, PT, R8, 0x2, RZ ;  /* 0x0000000208008810 */ /* 0x000fe20007ffe0ff */
[----:B------:R-:W-:Y:S01]  /*07e0*/  @!P0 IMAD.MOV.U32 R7, RZ, RZ, 0x1 ;  /* 0x00000001ff078424 */ /* 0x000fe200078e00ff */
[C---:B0-----:R-:W-:Y:S01]  /*07f0*/  @!P0 LEA R9, R2.reuse, R1, 0x2 ;  /* 0x0000000102098211 */ /* 0x041fe200078e10ff */
[----:B------:R-:W-:-:S03]  /*0800*/  @!P0 VIADD R6, R2, 0x1 ;  /* 0x0000000102068836 */ /* 0x000fc60000000000 */
[----:B------:R3:W-:Y:S02]  /*0810*/  @!P0 STG.E desc[UR4][R4.64+0x8], R7 ;  /* 0x0000080704008986 */ /* 0x0007e4000c101904 */
[----:B------:R-:W-:Y:S02]  /*0820*/  @!P0 MOV R2, R6 ;  /* 0x0000000600028202 */ /* 0x000fe40000000f00 */
[----:B------:R3:W-:Y:S05]  /*0830*/  @!P0 STL [R9], R0 ;  /* 0x0000000009008387 */ /* 0x0007ea0000100800 */
.L_x_7:
[----:B------:R-:W-:-:S13]  /*0840*/  ISETP.GT.AND P0, PT, R2, RZ, PT ;  /* 0x000000ff0200720c */ /* 0x000fda0003f04270 */
[----:B------:R-:W-:Y:S05]  /*0850*/  @P0 BRA `(.L_x_10) ;  /* 0xfffffff8002c0947 */ /* 0x000fea000383ffff */
[----:B------:R-:W-:Y:S05]  /*0860*/  EXIT ;  /* 0x000000000000794d */ /* 0x000fea0003800000 */
.L_x_0:
[----:B0-----:R-:W0:Y:S02]  /*0870*/  LDC.64 R4, c[0x0][0x398] ;  /* 0x0000e600ff047b82 */ /* 0x001e240000000a00 */
[----:B0-----:R-:W-:-:S05]  /*0880*/  IMAD.WIDE R2, R2, 0x4, R4 ;  /* 0x0000000402027825 */ /* 0x001fca00078e0204 */
[----:B------:R-:W-:Y:S01]  /*0890*/  STG.E desc[UR4][R2.64], R7 ;  /* 0x0000000702007986 */ /* 0x000fe2000c101904 */
[----:B------:R-:W-:Y:S05]  /*08a0*/  EXIT ;  /* 0x000000000000794d */ /* 0x000fea0003800000 */
.L_x_11:
[----:B------:R-:W-:-:S00]  /*08b0*/  BRA `(.L_x_11) ;  /* 0xfffffffc00fc7947 */ /* 0x000fc0000383ffff */
[----:B------:R-:W-:-:S00]  /*08c0*/  NOP ;  /* 0x0000000000007918 */ /* 0x000fc00000000000 */
        /* <DEDUP_REMOVED lines=11> */
.L_x_24:


//--------------------- .text._Z7cudaBFSPiS_iiS_  --------------------------
	.section	.text._Z7cudaBFSPiS_iiS_,"ax",@progbits
	.align	128
        .global         _Z7cudaBFSPiS_iiS_
        .type           _Z7cudaBFSPiS_iiS_,@function
        .size           _Z7cudaBFSPiS_iiS_,(.L_x_25 - _Z7cudaBFSPiS_iiS_)
        .other          _Z7cudaBFSPiS_iiS_,@"STO_CUDA_ENTRY STV_DEFAULT"
_Z7cudaBFSPiS_iiS_:
.text._Z7cudaBFSPiS_iiS_:
        /* <DEDUP_REMOVED lines=14> */
[----:B------:R-:W-:Y:S01]  /*00e0*/  HFMA2 R0, -RZ, RZ, 0, 0 ;  /* 0x00000000ff007431 */ /* 0x000fe200000001ff */
[C---:B------:R-:W-:Y:S01]  /*00f0*/  LOP3.LUT R15, R3.reuse, 0x3, RZ, 0xc0, !PT ;  /* 0x00000003030f7812 */ /* 0x040fe200078ec0ff */
[----:B0-----:R-:W-:Y:S01]  /*0100*/  IMAD.MOV.U32 R2, RZ, RZ, 0x1 ;  /* 0x00000001ff027424 */ /* 0x001fe200078e00ff */
[----:B------:R-:W-:-:S07]  /*0110*/  LOP3.LUT R3, R3, 0x7ffffffc, RZ, 0xc0, !PT ;  /* 0x7ffffffc03037812 */ /* 0x000fce00078ec0ff */
.L_x_22:
[C---:B0-----:R-:W-:Y:S01]  /*0120*/  IMAD R12, R0.reuse, 0x4, R1 ;  /* 0x00000004000c7824 */ /* 0x041fe200078e0201 */
[----:B------:R-:W0:Y:S05]  /*0130*/  LDC R13, c[0x0][0x394] ;  /* 0x0000e500ff0d7b82 */ /* 0x000e2a0000000800 */
[----:B--2---:R-:W2:Y:S01]  /*0140*/  LDL R12, [R12] ;  /* 0x000000000c0c7983 */ /* 0x004ea20000100800 */
[----:B------:R-:W-:Y:S01]  /*0150*/  MOV R7, 0x1 ;  /* 0x0000000100077802 */ /* 0x000fe20000000f00 */
[----:B------:R-:W-:Y:S01]  /*0160*/  VIADD R0, R0, 0x1 ;  /* 0x0000000100007836 */ /* 0x000fe20000000000 */
[----:B------:R-:W2:Y:S01]  /*0170*/  LDC.64 R4, c[0x0][0x398] ;  /* 0x0000e600ff047b82 */ /* 0x000ea20000000a00 */
[----:B------:R-:W-:Y:S01]  /*0180*/  IMAD.MOV.U32 R8, RZ, RZ, RZ ;  /* 0x000000ffff087224 */ /* 0x000fe200078e00ff */
[----:B0-----:R-:W-:Y:S01]  /*0190*/  ISETP.GE.U32.AND P0, PT, R13, 0x4, PT ;  /* 0x000000040d00780c */ /* 0x001fe20003f06070 */
[----:B--2---:R-:W-:-:S05]  /*01a0*/  IMAD.WIDE R4, R12, 0x4, R4 ;  /* 0x000000040c047825 */ /* 0x004fca00078e0204 */
[----:B------:R0:W-:Y:S07]  /*01b0*/  STG.E desc[UR4][R4.64], R7 ;  /* 0x0000000704007986 */ /* 0x0001ee000c101904 */
[----:B-1----:R-:W-:Y:S05]  /*01c0*/  @!P0 BRA `(.L_x_13) ;  /* 0x0000000000e88947 */ /* 0x002fea0003800000 */
[----:B------:R-:W1:Y:S01]  /*01d0*/  LDC R13, c[0x0][0x394] ;  /* 0x0000e500ff0d7b82 */ /* 0x000e620000000800 */
[----:B------:R-:W-:-:S07]  /*01e0*/  MOV R14, RZ ;  /* 0x000000ff000e7202 */ /* 0x000fce0000000f00 */
[----:B0-----:R-:W0:Y:S08]  /*01f0*/  LDC.64 R4, c[0x0][0x380] ;  /* 0x0000e000ff047b82 */ /* 0x001e300000000a00 */
[----:B------:R-:W2:Y:S02]  /*0200*/  LDC.64 R6, c[0x0][0x388] ;  /* 0x0000e200ff067b82 */ /* 0x000ea40000000a00 */
.L_x_18:
        /* <DEDUP_REMOVED lines=8> */
[----:B------:R-:W-:Y:S01]  /*0290*/  @!P0 IMAD.MOV.U32 R19, RZ, RZ, 0x1 ;  /* 0x00000001ff138424 */ /* 0x000fe200078e00ff */
[C---:B------:R-:W-:Y:S01]  /*02a0*/  @!P0 IADD3 R16, PT, PT, R2.reuse, 0x1, RZ ;  /* 0x0000000102108810 */ /* 0x040fe20007ffe0ff */
[----:B------:R-:W-:-:S03]  /*02b0*/  @!P0 IMAD R17, R2, 0x4, R1 ;  /* 0x0000000402118824 */ /* 0x000fc600078e0201 */
[----:B------:R0:W-:Y:S01]  /*02c0*/  @!P0 STG.E desc[UR4][R10.64], R19 ;  /* 0x000000130a008986 */ /* 0x0001e2000c101904 */
[----:B------:R-:W-:-:S03]  /*02d0*/  @!P0 IMAD.MOV.U32 R2, RZ, RZ, R16 ;  /* 0x000000ffff028224 */ /* 0x000fc600078e0010 */
[----:B------:R0:W-:Y:S04]  /*02e0*/  @!P0 STL [R17], R14 ;  /* 0x0000000e11008387 */ /* 0x0001e80000100800 */
.L_x_14:
[----:B------:R-:W2:Y:S02]  /*02f0*/  LDG.E R16, desc[UR4][R8.64+0x4] ;  /* 0x0000040408107981 */ /* 0x000ea4000c1e1900 */
[----:B--2---:R-:W-:-:S13]  /*0300*/  ISETP.NE.AND P0, PT, R16, RZ, PT ;  /* 0x000000ff1000720c */ /* 0x004fda0003f05270 */
[----:B------:R-:W-:Y:S05]  /*0310*/  @!P0 BRA `(.L_x_15) ;  /* 0x0000000000248947 */ /* 0x000fea0003800000 */
[----:B------:R-:W2:Y:S02]  /*0320*/  LDG.E R16, desc[UR4][R10.64+0x4] ;  /* 0x000004040a107981 */ /* 0x000ea4000c1e1900 */
[----:B--2---:R-:W-:-:S13]  /*0330*/  ISETP.NE.AND P0, PT, R16, RZ, PT ;  /* 0x000000ff1000720c */ /* 0x004fda0003f05270 */
[----:B0-----:R-:W-:Y:S01]  /*0340*/  @!P0 IMAD R19, R2, 0x4, R1 ;  /* 0x0000000402138824 */ /* 0x001fe200078e0201 */
[----:B------:R-:W-:Y:S01]  /*0350*/  @!P0 IADD3 R16, PT, PT, R14, 0x1, RZ ;  /* 0x000000010e108810 */ /* 0x000fe20007ffe0ff */
[----:B------:R-:W-:Y:S02]  /*0360*/  @!P0 IMAD.MOV.U32 R17, RZ, RZ, 0x1 ;  /* 0x00000001ff118424 */ /* 0x000fe400078e00ff */
[----:B------:R-:W-:Y:S02]  /*0370*/  @!P0 VIADD R18, R2, 0x1 ;  /* 0x0000000102128836 */ /* 0x000fe40000000000 */
[----:B------:R1:W-:Y:S03]  /*0380*/  @!P0 STL [R19], R16 ;  /* 0x0000001013008387 */ /* 0x0003e60000100800 */
[----:B------:R-:W-:Y:S01]  /*0390*/  @!P0 MOV R2, R18 ;  /* 0x0000001200028202 */ /* 0x000fe20000000f00 */
[----:B------:R1:W-:Y:S06]  /*03a0*/  @!P0 STG.E desc[UR4][R10.64+0x4], R17 ;  /* 0x000004110a008986 */ /* 0x0003ec000c101904 */
.L_x_15:
[----:B-1----:R-:W2:Y:S02]  /*03b0*/  LDG.E R16, desc[UR4][R8.64+0x8] ;  /* 0x0000080408107981 */ /* 0x002ea4000c1e1900 */
[----:B--2---:R-:W-:-:S13]  /*03c0*/  ISETP.NE.AND P0, PT, R16, RZ, PT ;  /* 0x000000ff1000720c */ /* 0x004fda0003f05270 */
[----:B------:R-:W-:Y:S05]  /*03d0*/  @!P0 BRA `(.L_x_16) ;  /* 0x0000000000248947 */ /* 0x000fea0003800000 */
[----:B------:R-:W2:Y:S02]  /*03e0*/  LDG.E R16, desc[UR4][R10.64+0x8] ;  /* 0x000008040a107981 */ /* 0x000ea4000c1e1900 */
[----:B--2---:R-:W-:-:S13]  /*03f0*/  ISETP.NE.AND P0, PT, R16, RZ, PT ;  /* 0x000000ff1000720c */ /* 0x004fda0003f05270 */
[----:B0-----:R-:W-:Y:S01]  /*0400*/  @!P0 IMAD R19, R2, 0x4, R1 ;  /* 0x0000000402138824 */ /* 0x001fe200078e0201 */
[----:B------:R-:W-:Y:S01]  /*0410*/  @!P0 MOV R17, 0x1 ;  /* 0x0000000100118802 */ /* 0x000fe20000000f00 */
[----:B------:R-:W-:Y:S02]  /*0420*/  @!P0 VIADD R16, R14, 0x2 ;  /* 0x000000020e108836 */ /* 0x000fe40000000000 */
[----:B------:R-:W-:Y:S02]  /*0430*/  @!P0 VIADD R18, R2, 0x1 ;  /* 0x0000000102128836 */ /* 0x000fe40000000000 */
[----:B------:R1:W-:Y:S02]  /*0440*/  @!P0 STG.E desc[UR4][R10.64+0x8], R17 ;  /* 0x000008110a008986 */ /* 0x0003e4000c101904 */
[----:B------:R-:W-:Y:S02]  /*0450*/  @!P0 IMAD.MOV.U32 R2, RZ, RZ, R18 ;  /* 0x000000ffff028224 */ /* 0x000fe400078e0012 */
[----:B------:R1:W-:Y:S05]  /*0460*/  @!P0 STL [R19], R16 ;  /* 0x0000001013008387 */ /* 0x0003ea0000100800 */
.L_x_16:
[----:B------:R-:W2:Y:S02]  /*0470*/  LDG.E R8, desc[UR4][R8.64+0xc] ;  /* 0x00000c0408087981 */ /* 0x000ea4000c1e1900 */
[----:B--2---:R-:W-:-:S13]  /*0480*/  ISETP.NE.AND P0, PT, R8, RZ, PT ;  /* 0x000000ff0800720c */ /* 0x004fda0003f05270 */
[----:B------:R-:W-:Y:S05]  /*0490*/  @!P0 BRA `(.L_x_17) ;  /* 0x0000000000248947 */ /* 0x000fea0003800000 */
[----:B------:R-:W2:Y:S02]  /*04a0*/  LDG.E R8, desc[UR4][R10.64+0xc] ;  /* 0x00000c040a087981 */ /* 0x000ea4000c1e1900 */
[----:B--2---:R-:W-:-:S13]  /*04b0*/  ISETP.NE.AND P0, PT, R8, RZ, PT ;  /* 0x000000ff0800720c */ /* 0x004fda0003f05270 */
[----:B------:R-:W-:Y:S01]  /*04c0*/  @!P0 MOV R9, 0x1 ;  /* 0x0000000100098802 */ /* 0x000fe20000000f00 */
[C---:B01----:R-:W-:Y:S01]  /*04d0*/  @!P0 IMAD R17, R2.reuse, 0x4, R1 ;  /* 0x0000000402118824 */ /* 0x043fe200078e0201 */
[----:B------:R-:W-:Y:S01]  /*04e0*/  @!P0 IADD3 R16, PT, PT, R2, 0x1, RZ ;  /* 0x0000000102108810 */ /* 0x000fe20007ffe0ff */
[----:B------:R-:W-:Y:S02]  /*04f0*/  @!P0 VIADD R8, R14, 0x3 ;  /* 0x000000030e088836 */ /* 0x000fe40000000000 */
[----:B------:R2:W-:Y:S02]  /*0500*/  @!P0 STG.E desc[UR4][R10.64+0xc], R9 ;  /* 0x00000c090a008986 */ /* 0x0005e4000c101904 */
[----:B------:R-:W-:Y:S02]  /*0510*/  @!P0 IMAD.MOV.U32 R2, RZ, RZ, R16 ;  /* 0x000000ffff028224 */ /* 0x000fe400078e0010 */
[----:B------:R2:W-:Y:S05]  /*0520*/  @!P0 STL [R17], R8 ;  /* 0x0000000811008387 */ /* 0x0005ea0000100800 */
.L_x_17:
[----:B0-----:R-:W-:-:S05]  /*0530*/  VIADD R14, R14, 0x4 ;  /* 0x000000040e0e7836 */ /* 0x001fca0000000000 */
[----:B------:R-:W-:-:S13]  /*0540*/  ISETP.NE.AND P0, PT, R14, R3, PT ;  /* 0x000000030e00720c */ /* 0x000fda0003f05270 */
[----:B------:R-:W-:Y:S05]  /*0550*/  @P0 BRA `(.L_x_18) ;  /* 0xfffffffc002c0947 */ /* 0x000fea000383ffff */
[----:B--2---:R-:W-:-:S07]  /*0560*/  MOV R8, R3 ;  /* 0x0000000300087202 */ /* 0x004fce0000000f00 */
.L_x_13:
        /* <DEDUP_REMOVED lines=13> */
[----:B------:R-:W-:Y:S01]  /*0640*/  @!P1 IMAD.MOV.U32 R9, RZ, RZ, 0x1 ;  /* 0x00000001ff099424 */ /* 0x000fe200078e00ff */
[C---:B-1----:R-:W-:Y:S01]  /*0650*/  @!P1 IADD3 R10, PT, PT, R2.reuse, 0x1, RZ ;  /* 0x00000001020a9810 */ /* 0x042fe20007ffe0ff */
[----:B------:R-:W-:-:S03]  /*0660*/  @!P1 IMAD R11, R2, 0x4, R1 ;  /* 0x00000004020b9824 */ /* 0x000fc600078e0201 */
[----:B------:R0:W-:Y:S01]  /*0670*/  @!P1 STG.E desc[UR4][R4.64], R9 ;  /* 0x0000000904009986 */ /* 0x0001e2000c101904 */
[----:B------:R-:W-:-:S03]  /*0680*/  @!P1 IMAD.MOV.U32 R2, RZ, RZ, R10 ;  /* 0x000000ffff029224 */ /* 0x000fc600078e000a */
[----:B------:R0:W-:Y:S04]  /*0690*/  @!P1 STL [R11], R8 ;  /* 0x000000080b009387 */ /* 0x0001e80000100800 */
.L_x_20:
[----:B------:R-:W-:Y:S05]  /*06a0*/  @!P0 BRA `(.L_x_19) ;  /* 0x0000000000688947 */ /* 0x000fea0003800000 */
[----:B0-----:R-:W2:Y:S01]  /*06b0*/  LDG.E R9, desc[UR4][R6.64+0x4] ;  /* 0x0000040406097981 */ /* 0x001ea2000c1e1900 */
[----:B------:R-:W-:Y:S02]  /*06c0*/  ISETP.NE.AND P0, PT, R15, 0x2, PT ;  /* 0x000000020f00780c */ /* 0x000fe40003f05270 */
[----:B--2---:R-:W-:-:S13]  /*06d0*/  ISETP.NE.AND P1, PT, R9, RZ, PT ;  /* 0x000000ff0900720c */ /* 0x004fda0003f25270 */
[----:B------:R-:W-:Y:S05]  /*06e0*/  @!P1 BRA `(.L_x_21) ;  /* 0x0000000000249947 */ /* 0x000fea0003800000 */
[----:B------:R-:W2:Y:S02]  /*06f0*/  LDG.E R9, desc[UR4][R4.64+0x4] ;  /* 0x0000040404097981 */ /* 0x000ea4000c1e1900 */
[----:B--2---:R-:W-:-:S13]  /*0700*/  ISETP.NE.AND P1, PT, R9, RZ, PT ;  /* 0x000000ff0900720c */ /* 0x004fda0003f25270 */
[----:B------:R-:W-:Y:S01]  /*0710*/  @!P1 IMAD R12, R2, 0x4, R1 ;  /* 0x00000004020c9824 */ /* 0x000fe200078e0201 */
[----:B------:R-:W-:Y:S01]  /*0720*/  @!P1 IADD3 R9, PT, PT, R8, 0x1, RZ ;  /* 0x0000000108099810 */ /* 0x000fe20007ffe0ff */
[----:B-1----:R-:W-:Y:S01]  /*0730*/  @!P1 IMAD.MOV.U32 R11, RZ, RZ, 0x1 ;  /* 0x00000001ff0b9424 */ /* 0x002fe200078e00ff */
[----:B------:R-:W-:-:S03]  /*0740*/  @!P1 IADD3 R10, PT, PT, R2, 0x1, RZ ;  /* 0x00000001020a9810 */ /* 0x000fc60007ffe0ff */
[----:B------:R0:W-:Y:S02]  /*0750*/  @!P1 STL [R12], R9 ;  /* 0x000000090c009387 */ /* 0x0001e40000100800 */
[----:B------:R-:W-:Y:S02]  /*0760*/  @!P1 IMAD.MOV.U32 R2, RZ, RZ, R10 ;  /* 0x000000ffff029224 */ /* 0x000fe400078e000a */
[----:B------:R0:W-:Y:S05]  /*0770*/  @!P1 STG.E desc[UR4][R4.64+0x4], R11 ;  /* 0x0000040b04009986 */ /* 0x0001ea000c101904 */
.L_x_21:
[----:B------:R-:W-:Y:S05]  /*0780*/  @!P0 BRA `(.L_x_19) ;  /* 0x0000000000308947 */ /* 0x000fea0003800000 */
[----:B------:R-:W2:Y:S02]  /*0790*/  LDG.E R6, desc[UR4][R6.64+0x8] ;  /* 0x0000080406067981 */ /* 0x000ea4000c1e1900 */
[----:B--2---:R-:W-:-:S13]  /*07a0*/  ISETP.NE.AND P0, PT, R6, RZ, PT ;  /* 0x000000ff0600720c */ /* 0x004fda0003f05270 */
[----:B------:R-:W-:Y:S05]  /*07b0*/  @!P0 BRA `(.L_x_19) ;  /* 0x0000000000248947 */ /* 0x000fea0003800000 */
[----:B------:R-:W2:Y:S02]  /*07c0*/  LDG.E R6, desc[UR4][R4.64+0x8] ;  /* 0x0000080404067981 */ /* 0x000ea4000c1e1900 */
        /* <DEDUP_REMOVED lines=8> */
.L_x_19:
[----:B------:R-:W-:-:S13]  /*0850*/  ISETP.GE.AND P0, PT, R0, R2, PT ;  /* 0x000000020000720c */ /* 0x000fda0003f06270 */
[----:B------:R-:W-:Y:S05]  /*0860*/  @!P0 BRA `(.L_x_22) ;  /* 0xfffffff8002c8947 */ /* 0x000fea000383ffff */
[----:B------:R-:W-:Y:S05]  /*0870*/  EXIT ;  /* 0x000000000000794d */ /* 0x000fea0003800000 */
.L_x_12:
[----:B0-----:R-:W0:Y:S02]  /*0880*/  LDC.64 R4, c[0x0][0x398] ;  /* 0x0000e600ff047b82 */ /* 0x001e240000000a00 */
[----:B0-----:R-:W-:-:S05]  /*0890*/  IMAD.WIDE R2, R2, 0x4, R4 ;  /* 0x0000000402027825 */ /* 0x001fca00078e0204 */
[----:B------:R-:W-:Y:S01]  /*08a0*/  STG.E desc[UR4][R2.64], R7 ;  /* 0x0000000702007986 */ /* 0x000fe2000c101904 */
[----:B------:R-:W-:Y:S05]  /*08b0*/  EXIT ;  /* 0x000000000000794d */ /* 0x000fea0003800000 */
.L_x_23:
        /* <DEDUP_REMOVED lines=12> */
.L_x_25:


//--------------------- .nv.shared.reserved.0     --------------------------
	.section	.nv.shared.reserved.0,"aw",@nobits
	.weak		__nv_reservedSMEM_offset_0_alias
	.size		__nv_reservedSMEM_offset_0_alias, 0, 64
	.other		__nv_reservedSMEM_offset_0_alias,@"STO_CUDA_RESERVED_SHARED STV_DEFAULT"
__nv_reservedSMEM_offset_0_alias:
	.zero		0
	.zero		64


//--------------------- .nv.constant0._Z7cudaDFSPiS_iiS_ --------------------------
	.section	.nv.constant0._Z7cudaDFSPiS_iiS_,"a",@progbits
	.sectionflags	@""
	.align	4
.nv.constant0._Z7cudaDFSPiS_iiS_:
	.zero		928


//--------------------- .nv.constant0._Z7cudaBFSPiS_iiS_ --------------------------
	.section	.nv.constant0._Z7cudaBFSPiS_iiS_,"a",@progbits
	.sectionflags	@""
	.align	4
.nv.constant0._Z7cudaBFSPiS_iiS_:
	.zero		928


//--------------------- SYMBOLS --------------------------

	.type		.nv.reservedSmem.offset0,@object
	.size		.nv.reservedSmem.offset0,0x4
